//
// Generated by NVIDIA NVVM Compiler
//
// Compiler Build ID: CL-36424714
// Cuda compilation tools, release 13.0, V13.0.88
// Based on NVVM 20.0.0
//

.version 9.0
.target sm_100
.address_size 64

	// .globl	_Z14kernel_dynamiciPKbPiS1_x
.extern .func  (.param .b32 func_retval0) vprintf
(
	.param .b64 vprintf_param_0,
	.param .b64 vprintf_param_1
)
;
// _ZZ14kernel_dynamiciPKbPiS1_xE4inst has been demoted
// _ZZ14kernel_dynamiciPKbPiS1_xE6commit has been demoted
.global .align 1 .b8 $str[45] = {98, 108, 111, 99, 107, 58, 32, 37, 100, 44, 32, 105, 110, 115, 116, 58, 32, 37, 100, 44, 32, 115, 116, 97, 114, 116, 58, 32, 37, 108, 108, 105, 44, 32, 101, 110, 100, 58, 32, 37, 108, 108, 105, 10};

.visible .entry _Z14kernel_dynamiciPKbPiS1_x(
	.param .u32 _Z14kernel_dynamiciPKbPiS1_x_param_0,
	.param .u64 .ptr .align 1 _Z14kernel_dynamiciPKbPiS1_x_param_1,
	.param .u64 .ptr .align 1 _Z14kernel_dynamiciPKbPiS1_x_param_2,
	.param .u64 .ptr .align 1 _Z14kernel_dynamiciPKbPiS1_x_param_3,
	.param .u64 _Z14kernel_dynamiciPKbPiS1_x_param_4
)
{
	.local .align 8 .b8 	__local_depot0[24];
	.reg .b64 	%SP;
	.reg .b64 	%SPL;
	.reg .pred 	%p<41>;
	.reg .b16 	%rs<16>;
	.reg .b32 	%r<86>;
	.reg .b64 	%rd<85>;
	// demoted variable
	.shared .align 4 .u32 _ZZ14kernel_dynamiciPKbPiS1_xE4inst;
	// demoted variable
	.shared .align 4 .u32 _ZZ14kernel_dynamiciPKbPiS1_xE6commit;
	mov.u64 	%SPL, __local_depot0;
	cvta.local.u64 	%SP, %SPL;
	ld.param.u32 	%r33, [_Z14kernel_dynamiciPKbPiS1_x_param_0];
	ld.param.u64 	%rd33, [_Z14kernel_dynamiciPKbPiS1_x_param_1];
	ld.param.u64 	%rd34, [_Z14kernel_dynamiciPKbPiS1_x_param_2];
	ld.param.u64 	%rd35, [_Z14kernel_dynamiciPKbPiS1_x_param_3];
	ld.param.u64 	%rd32, [_Z14kernel_dynamiciPKbPiS1_x_param_4];
	cvta.to.global.u64 	%rd1, %rd33;
	cvta.to.global.u64 	%rd2, %rd34;
	cvta.to.global.u64 	%rd3, %rd35;
	mov.u32 	%r34, %tid.x;
	mov.u32 	%r35, %tid.y;
	mov.u32 	%r36, %tid.z;
	mov.u32 	%r37, %ntid.x;
	mov.u32 	%r38, %ntid.y;
	mad.lo.s32 	%r39, %r36, %r38, %r35;
	mul.lo.s32 	%r40, %r39, %r37;
	or.b32  	%r1, %r40, %r34;
	setp.ne.s32 	%p1, %r1, 0;
	@%p1 bra 	$L__BB0_2;
	mov.b32 	%r41, -1;
	st.shared.u32 	[_ZZ14kernel_dynamiciPKbPiS1_xE6commit], %r41;
$L__BB0_2:
	add.u64 	%rd36, %SP, 0;
	add.u64 	%rd4, %SPL, 0;
	add.s32 	%r2, %r33, -1;
	mov.u32 	%r3, %ctaid.x;
	add.s32 	%r4, %r33, -2;
	shl.b32 	%r5, %r33, 3;
	mov.u64 	%rd52, $str;
$L__BB0_3:
	setp.ne.s32 	%p2, %r1, 0;
	@%p2 bra 	$L__BB0_14;
	mov.b32 	%r42, -1;
	st.shared.u32 	[_ZZ14kernel_dynamiciPKbPiS1_xE4inst], %r42;
	ld.shared.u32 	%r79, [_ZZ14kernel_dynamiciPKbPiS1_xE6commit];
	add.s32 	%r77, %r79, 1;
	setp.ge.s32 	%p3, %r77, %r33;
	@%p3 bra 	$L__BB0_14;
	mov.u32 	%r78, %r79;
$L__BB0_6:
	mov.u32 	%r10, %r78;
	mov.u32 	%r78, %r77;
	setp.ne.s32 	%p4, %r10, %r79;
	mul.wide.s32 	%rd37, %r78, 4;
	add.s64 	%rd5, %rd3, %rd37;
	@%p4 bra 	$L__BB0_9;
	ld.global.u32 	%r43, [%rd5];
	setp.ne.s32 	%p5, %r43, -1;
	@%p5 bra 	$L__BB0_9;
	add.s32 	%r79, %r79, 1;
	st.shared.u32 	[_ZZ14kernel_dynamiciPKbPiS1_xE6commit], %r79;
$L__BB0_9:
	add.s64 	%rd39, %rd2, %rd37;
	ld.global.u32 	%r44, [%rd39];
	setp.ne.s32 	%p6, %r44, 0;
	@%p6 bra 	$L__BB0_13;
	ld.global.u32 	%r45, [%rd5];
	setp.ne.s32 	%p7, %r45, 0;
	@%p7 bra 	$L__BB0_13;
	atom.global.add.u32 	%r46, [%rd5], 1;
	setp.ne.s32 	%p8, %r46, 0;
	@%p8 bra 	$L__BB0_13;
	st.shared.u32 	[_ZZ14kernel_dynamiciPKbPiS1_xE4inst], %r78;
	bra.uni 	$L__BB0_14;
$L__BB0_13:
	add.s32 	%r77, %r78, 1;
	setp.ne.s32 	%p9, %r77, %r33;
	@%p9 bra 	$L__BB0_6;
$L__BB0_14:
	barrier.sync 	0;
	ld.shared.u32 	%r47, [_ZZ14kernel_dynamiciPKbPiS1_xE6commit];
	setp.eq.s32 	%p10, %r47, %r2;
	@%p10 bra 	$L__BB0_65;
	ld.shared.u32 	%r48, [_ZZ14kernel_dynamiciPKbPiS1_xE4inst];
	setp.lt.s32 	%p11, %r48, 0;
	@%p11 bra 	$L__BB0_61;
	// begin inline asm
	mov.u64 	%rd45, %clock64;
	// end inline asm
	mov.b64 	%rd81, 0;
	// begin inline asm
	mov.u64 	%rd82, %clock64;
	// end inline asm
$L__BB0_17:
	// begin inline asm
	mov.u64 	%rd48, %clock64;
	// end inline asm
	sub.s64 	%rd49, %rd48, %rd82;
	max.s64 	%rd50, %rd49, 0;
	add.s64 	%rd81, %rd50, %rd81;
	setp.lt.u64 	%p15, %rd81, 100000000;
	mov.u64 	%rd82, %rd48;
	@%p15 bra 	$L__BB0_17;
	setp.ne.s32 	%p16, %r1, 0;
	barrier.sync 	0;
	// begin inline asm
	mov.u64 	%rd51, %clock64;
	// end inline asm
	@%p16 bra 	$L__BB0_3;
	ld.shared.u32 	%r49, [_ZZ14kernel_dynamiciPKbPiS1_xE4inst];
	st.local.v2.u32 	[%rd4], {%r3, %r49};
	st.local.u64 	[%rd4+8], %rd45;
	st.local.u64 	[%rd4+16], %rd51;
	cvta.global.u64 	%rd53, %rd52;
	{ // callseq 0, 0
	.param .b64 param0;
	st.param.b64 	[param0], %rd53;
	.param .b64 param1;
	st.param.b64 	[param1], %rd36;
	.param .b32 retval0;
	call.uni (retval0), 
	vprintf, 
	(
	param0, 
	param1
	);
	ld.param.b32 	%r50, [retval0];
	} // callseq 0
	ld.shared.u32 	%r14, [_ZZ14kernel_dynamiciPKbPiS1_xE4inst];
	mul.wide.s32 	%rd55, %r14, 4;
	add.s64 	%rd56, %rd3, %rd55;
	mov.b32 	%r52, -1;
	st.global.u32 	[%rd56], %r52;
	add.s32 	%r84, %r14, 1;
	setp.ge.s32 	%p17, %r84, %r33;
	@%p17 bra 	$L__BB0_3;
	not.b32 	%r53, %r14;
	add.s32 	%r16, %r33, %r53;
	sub.s32 	%r54, %r4, %r14;
	and.b32  	%r17, %r16, 7;
	setp.lt.u32 	%p18, %r54, 7;
	@%p18 bra 	$L__BB0_40;
	and.b32  	%r55, %r16, -8;
	neg.s32 	%r81, %r55;
	mad.lo.s32 	%r80, %r33, %r84, %r14;
	mov.u32 	%r82, %r14;
$L__BB0_22:
	.pragma "nounroll";
	add.s32 	%r56, %r82, 1;
	cvt.s64.s32 	%rd57, %r80;
	add.s64 	%rd13, %rd1, %rd57;
	ld.global.u8 	%rs1, [%rd13];
	setp.eq.s16 	%p19, %rs1, 0;
	mul.wide.s32 	%rd58, %r56, 4;
	add.s64 	%rd14, %rd2, %rd58;
	@%p19 bra 	$L__BB0_24;
	atom.global.add.u32 	%r57, [%rd14], -1;
$L__BB0_24:
	cvt.s64.s32 	%rd59, %r33;
	add.s64 	%rd15, %rd13, %rd59;
	ld.global.u8 	%rs2, [%rd15];
	setp.eq.s16 	%p20, %rs2, 0;
	@%p20 bra 	$L__BB0_26;
	atom.global.add.u32 	%r58, [%rd14+4], -1;
$L__BB0_26:
	cvt.s64.s32 	%rd60, %r33;
	add.s64 	%rd16, %rd15, %rd60;
	ld.global.u8 	%rs3, [%rd16];
	setp.eq.s16 	%p21, %rs3, 0;
	@%p21 bra 	$L__BB0_28;
	atom.global.add.u32 	%r59, [%rd14+8], -1;
$L__BB0_28:
	cvt.s64.s32 	%rd61, %r33;
	add.s64 	%rd17, %rd16, %rd61;
	ld.global.u8 	%rs4, [%rd17];
	setp.eq.s16 	%p22, %rs4, 0;
	@%p22 bra 	$L__BB0_30;
	atom.global.add.u32 	%r60, [%rd14+12], -1;
$L__BB0_30:
	cvt.s64.s32 	%rd62, %r33;
	add.s64 	%rd18, %rd17, %rd62;
	ld.global.u8 	%rs5, [%rd18];
	setp.eq.s16 	%p23, %rs5, 0;
	@%p23 bra 	$L__BB0_32;
	atom.global.add.u32 	%r61, [%rd14+16], -1;
$L__BB0_32:
	cvt.s64.s32 	%rd63, %r33;
	add.s64 	%rd19, %rd18, %rd63;
	ld.global.u8 	%rs6, [%rd19];
	setp.eq.s16 	%p24, %rs6, 0;
	@%p24 bra 	$L__BB0_34;
	atom.global.add.u32 	%r62, [%rd14+20], -1;
$L__BB0_34:
	cvt.s64.s32 	%rd64, %r33;
	add.s64 	%rd20, %rd19, %rd64;
	ld.global.u8 	%rs7, [%rd20];
	setp.eq.s16 	%p25, %rs7, 0;
	@%p25 bra 	$L__BB0_36;
	atom.global.add.u32 	%r63, [%rd14+24], -1;
$L__BB0_36:
	cvt.s64.s32 	%rd65, %r33;
	add.s64 	%rd66, %rd20, %rd65;
	ld.global.u8 	%rs8, [%rd66];
	setp.eq.s16 	%p26, %rs8, 0;
	@%p26 bra 	$L__BB0_38;
	atom.global.add.u32 	%r64, [%rd14+28], -1;
$L__BB0_38:
	add.s32 	%r82, %r82, 8;
	add.s32 	%r81, %r81, 8;
	add.s32 	%r80, %r80, %r5;
	setp.eq.s32 	%p27, %r81, 0;
	@%p27 bra 	$L__BB0_39;
	bra.uni 	$L__BB0_22;
$L__BB0_39:
	add.s32 	%r84, %r82, 1;
$L__BB0_40:
	setp.eq.s32 	%p28, %r17, 0;
	@%p28 bra 	$L__BB0_3;
	and.b32  	%r28, %r16, 3;
	setp.lt.u32 	%p29, %r17, 4;
	@%p29 bra 	$L__BB0_51;
	mad.lo.s32 	%r65, %r84, %r33, %r14;
	cvt.s64.s32 	%rd67, %r65;
	add.s64 	%rd26, %rd1, %rd67;
	ld.global.u8 	%rs9, [%rd26];
	setp.eq.s16 	%p30, %rs9, 0;
	mul.wide.s32 	%rd68, %r84, 4;
	add.s64 	%rd27, %rd2, %rd68;
	@%p30 bra 	$L__BB0_44;
	atom.global.add.u32 	%r66, [%rd27], -1;
$L__BB0_44:
	cvt.s64.s32 	%rd69, %r33;
	add.s64 	%rd28, %rd26, %rd69;
	ld.global.u8 	%rs10, [%rd28];
	setp.eq.s16 	%p31, %rs10, 0;
	@%p31 bra 	$L__BB0_46;
	atom.global.add.u32 	%r67, [%rd27+4], -1;
$L__BB0_46:
	cvt.s64.s32 	%rd70, %r33;
	add.s64 	%rd29, %rd28, %rd70;
	ld.global.u8 	%rs11, [%rd29];
	setp.eq.s16 	%p32, %rs11, 0;
	@%p32 bra 	$L__BB0_48;
	atom.global.add.u32 	%r68, [%rd27+8], -1;
$L__BB0_48:
	cvt.s64.s32 	%rd71, %r33;
	add.s64 	%rd72, %rd29, %rd71;
	ld.global.u8 	%rs12, [%rd72];
	setp.eq.s16 	%p33, %rs12, 0;
	@%p33 bra 	$L__BB0_50;
	atom.global.add.u32 	%r69, [%rd27+12], -1;
$L__BB0_50:
	add.s32 	%r84, %r84, 4;
$L__BB0_51:
	setp.eq.s32 	%p34, %r28, 0;
	@%p34 bra 	$L__BB0_3;
	setp.eq.s32 	%p35, %r28, 1;
	@%p35 bra 	$L__BB0_58;
	mad.lo.s32 	%r70, %r84, %r33, %r14;
	cvt.s64.s32 	%rd73, %r70;
	add.s64 	%rd30, %rd1, %rd73;
	ld.global.u8 	%rs13, [%rd30];
	setp.eq.s16 	%p36, %rs13, 0;
	mul.wide.s32 	%rd74, %r84, 4;
	add.s64 	%rd31, %rd2, %rd74;
	@%p36 bra 	$L__BB0_55;
	atom.global.add.u32 	%r71, [%rd31], -1;
$L__BB0_55:
	cvt.s64.s32 	%rd75, %r33;
	add.s64 	%rd76, %rd30, %rd75;
	ld.global.u8 	%rs14, [%rd76];
	setp.eq.s16 	%p37, %rs14, 0;
	@%p37 bra 	$L__BB0_57;
	atom.global.add.u32 	%r72, [%rd31+4], -1;
$L__BB0_57:
	add.s32 	%r84, %r84, 2;
$L__BB0_58:
	and.b32  	%r73, %r16, 1;
	setp.eq.b32 	%p38, %r73, 1;
	not.pred 	%p39, %p38;
	@%p39 bra 	$L__BB0_3;
	mad.lo.s32 	%r74, %r84, %r33, %r14;
	cvt.s64.s32 	%rd77, %r74;
	add.s64 	%rd78, %rd1, %rd77;
	ld.global.u8 	%rs15, [%rd78];
	setp.eq.s16 	%p40, %rs15, 0;
	@%p40 bra 	$L__BB0_3;
	mul.wide.s32 	%rd79, %r84, 4;
	add.s64 	%rd80, %rd2, %rd79;
	atom.global.add.u32 	%r75, [%rd80], -1;
	bra.uni 	$L__BB0_3;
$L__BB0_61:
	setp.ne.s32 	%p12, %r1, 0;
	@%p12 bra 	$L__BB0_3;
	setp.lt.s64 	%p13, %rd32, 1;
	// begin inline asm
	mov.u64 	%rd84, %clock64;
	// end inline asm
	@%p13 bra 	$L__BB0_3;
	mov.b64 	%rd83, 0;
$L__BB0_64:
	// begin inline asm
	mov.u64 	%rd42, %clock64;
	// end inline asm
	sub.s64 	%rd43, %rd42, %rd84;
	max.s64 	%rd44, %rd43, 0;
	add.s64 	%rd83, %rd44, %rd83;
	setp.lt.s64 	%p14, %rd83, %rd32;
	mov.u64 	%rd84, %rd42;
	@%p14 bra 	$L__BB0_64;
	bra.uni 	$L__BB0_3;
$L__BB0_65:
	ret;

}


// ===== COMPILED SASS (sm_100) =====

	.target	sm_100

	.elftype	@"ET_EXEC"


//--------------------- .note.nv.tkinfo           --------------------------
	.section	.note.nv.tkinfo,"",@"SHT_NOTE"
	.sectionflags	@"SHF_NOTE_NV_TKINFO"
	.tkinfo
        /*0018*/ 	.word	0x00000002
        /*0030*/ 	.string	""
        /*0030*/ 	.string	"ptxas"
        /*0030*/ 	.string	"Cuda compilation tools, release 13.0, V13.0.88"
        /*0030*/ 	.string	"Build cuda_13.0.r13.0/compiler.36424714_0"
        /*0030*/ 	.string	"-arch sm_100 -m 64 "



//--------------------- .note.nv.cuinfo           --------------------------
	.section	.note.nv.cuinfo,"",@"SHT_NOTE"
	.sectionflags	@"SHF_NOTE_NV_CUINFO"
        /*0018*/ 	.short	0x0002
        /*001a*/ 	.short	0x0064
        /*001c*/ 	.short	0x0082
	.zero		2


//--------------------- .nv.info                  --------------------------
	.section	.nv.info,"",@"SHT_CUDA_INFO"
	.align	4


	//----- nvinfo : EIATTR_REGCOUNT
	.align		4
        /*0000*/ 	.byte	0x04, 0x2f
        /*0002*/ 	.short	(.L_2 - .L_1)
	.align		4
.L_1:
        /*0004*/ 	.word	index@(_Z14kernel_dynamiciPKbPiS1_x)
        /*0008*/ 	.word	0x00000018


	//----- nvinfo : EIATTR_FRAME_SIZE
	.align		4
.L_2:
        /*000c*/ 	.byte	0x04, 0x11
        /*000e*/ 	.short	(.L_4 - .L_3)
	.align		4
.L_3:
        /*0010*/ 	.word	index@(_Z14kernel_dynamiciPKbPiS1_x)
        /*0014*/ 	.word	0x00000018


	//----- nvinfo : EIATTR_MIN_STACK_SIZE
	.align		4
.L_4:
        /*0018*/ 	.byte	0x04, 0x12
        /*001a*/ 	.short	(.L_6 - .L_5)
	.align		4
.L_5:
        /*001c*/ 	.word	index@(_Z14kernel_dynamiciPKbPiS1_x)
        /*0020*/ 	.word	0x00000018
.L_6:


//--------------------- .nv.compat                --------------------------
	.section	.nv.compat,"",@"SHT_CUDA_COMPAT_INFO"
	.align	4
        /*0000*/ 	.byte	0x02, 0x09, 0x00, 0x00, 0x02, 0x02, 0x01, 0x00, 0x02, 0x05, 0x05, 0x00, 0x03, 0x07, 0x01, 0x01
        /*0010*/ 	.byte	0x02, 0x03, 0x00, 0x00, 0x02, 0x06, 0x01, 0x00, 0x04, 0x0b, 0x08, 0x00, 0x09, 0x00, 0x00, 0x00
        /*0020*/ 	.byte	0x00, 0x00, 0x00, 0x00


//--------------------- .nv.info._Z14kernel_dynamiciPKbPiS1_x --------------------------
	.section	.nv.info._Z14kernel_dynamiciPKbPiS1_x,"",@"SHT_CUDA_INFO"
	.sectionflags	@""
	.align	4


	//----- nvinfo : EIATTR_CUDA_API_VERSION
	.align		4
        /*0000*/ 	.byte	0x04, 0x37
        /*0002*/ 	.short	(.L_8 - .L_7)
.L_7:
        /*0004*/ 	.word	0x00000082


	//----- nvinfo : EIATTR_KPARAM_INFO
	.align		4
.L_8:
        /*0008*/ 	.byte	0x04, 0x17
        /*000a*/ 	.short	(.L_10 - .L_9)
.L_9:
        /*000c*/ 	.word	0x00000000
        /*0010*/ 	.short	0x0004
        /*0012*/ 	.short	0x0020
        /*0014*/ 	.byte	0x00, 0xf0, 0x21, 0x00


	//----- nvinfo : EIATTR_KPARAM_INFO
	.align		4
.L_10:
        /*0018*/ 	.byte	0x04, 0x17
        /*001a*/ 	.short	(.L_12 - .L_11)
.L_11:
        /*001c*/ 	.word	0x00000000
        /*0020*/ 	.short	0x0003
        /*0022*/ 	.short	0x0018
        /*0024*/ 	.byte	0x00, 0xf5, 0x21, 0x00


	//----- nvinfo : EIATTR_KPARAM_INFO
	.align		4
.L_12:
        /*0028*/ 	.byte	0x04, 0x17
        /*002a*/ 	.short	(.L_14 - .L_13)
.L_13:
        /*002c*/ 	.word	0x00000000
        /*0030*/ 	.short	0x0002
        /*0032*/ 	.short	0x0010
        /*0034*/ 	.byte	0x00, 0xf5, 0x21, 0x00


	//----- nvinfo : EIATTR_KPARAM_INFO
	.align		4
.L_14:
        /*0038*/ 	.byte	0x04, 0x17
        /*003a*/ 	.short	(.L_16 - .L_15)
.L_15:
        /*003c*/ 	.word	0x00000000
        /*0040*/ 	.short	0x0001
        /*0042*/ 	.short	0x0008
        /*0044*/ 	.byte	0x00, 0xf5, 0x21, 0x00


	//----- nvinfo : EIATTR_KPARAM_INFO
	.align		4
.L_16:
        /*0048*/ 	.byte	0x04, 0x17
        /*004a*/ 	.short	(.L_18 - .L_17)
.L_17:
        /*004c*/ 	.word	0x00000000
        /*0050*/ 	.short	0x0000
        /*0052*/ 	.short	0x0000
        /*0054*/ 	.byte	0x00, 0xf0, 0x11, 0x00


	//----- nvinfo : EIATTR_SPARSE_MMA_MASK
	.align		4
.L_18:
        /*0058*/ 	.byte	0x03, 0x50
        /*005a*/ 	.short	0x0000


	//----- nvinfo : EIATTR_MAXREG_COUNT
	.align		4
        /*005c*/ 	.byte	0x03, 0x1b
        /*005e*/ 	.short	0x00ff


	//----- nvinfo : EIATTR_NUM_BARRIERS
	.align		4
        /*0060*/ 	.byte	0x02, 0x4c
        /*0062*/ 	.byte	0x01
	.zero		1


	//----- nvinfo : EIATTR_EXTERNS
	.align		4
        /*0064*/ 	.byte	0x04, 0x0f
        /*0066*/ 	.short	(.L_20 - .L_19)


	//   ....[0]....
	.align		4
.L_19:
        /*0068*/ 	.word	index@(vprintf)


	//----- nvinfo : EIATTR_MERCURY_ISA_VERSION
	.align		4
.L_20:
        /*006c*/ 	.byte	0x03, 0x5f
        /*006e*/ 	.short	0x0101


	//----- nvinfo : EIATTR_COOP_GROUP_MASK_REGIDS
	.align		4
        /*0070*/ 	.byte	0x04, 0x29
        /*0072*/ 	.short	(.L_22 - .L_21)


	//   ....[0]....
.L_21:
        /*0074*/ 	.word	0xffffffff


	//   ....[1]....
        /*0078*/ 	.word	0xffffffff


	//   ....[2]....
        /*007c*/ 	.word	0x0500000f


	//   ....[3]....
        /*0080*/ 	.word	0x0500000f


	//----- nvinfo : EIATTR_COOP_GROUP_INSTR_OFFSETS
	.align		4
.L_22:
        /*0084*/ 	.byte	0x04, 0x28
        /*0086*/ 	.short	(.L_24 - .L_23)


	//   ....[0]....
.L_23:
        /*0088*/ 	.word	0x00000500


	//   ....[1]....
        /*008c*/ 	.word	0x00000890


	//   ....[2]....
        /*0090*/ 	.word	0x00001690


	//   ....[3]....
        /*0094*/ 	.word	0x00001750


	//----- nvinfo : EIATTR_VRC_CTA_INIT_COUNT
	.align		4
.L_24:
        /*0098*/ 	.byte	0x02, 0x4a
	.zero		1
	.zero		1


	//----- nvinfo : EIATTR_SYSCALL_OFFSETS
	.align		4
        /*009c*/ 	.byte	0x04, 0x46
        /*009e*/ 	.short	(.L_26 - .L_25)


	//   ....[0]....
.L_25:
        /*00a0*/ 	.word	0x00000990


	//----- nvinfo : EIATTR_EXIT_INSTR_OFFSETS
	.align		4
.L_26:
        /*00a4*/ 	.byte	0x04, 0x1c
        /*00a6*/ 	.short	(.L_28 - .L_27)


	//   ....[0]....
.L_27:
        /*00a8*/ 	.word	0x00000560


	//----- nvinfo : EIATTR_CRS_STACK_SIZE
	.align		4
.L_28:
        /*00ac*/ 	.byte	0x04, 0x1e
        /*00ae*/ 	.short	(.L_30 - .L_29)
.L_29:
        /*00b0*/ 	.word	0x00000000


	//----- nvinfo : EIATTR_CBANK_PARAM_SIZE
	.align		4
.L_30:
        /*00b4*/ 	.byte	0x03, 0x19
        /*00b6*/ 	.short	0x0028


	//----- nvinfo : EIATTR_PARAM_CBANK
	.align		4
        /*00b8*/ 	.byte	0x04, 0x0a
        /*00ba*/ 	.short	(.L_32 - .L_31)
	.align		4
.L_31:
        /*00bc*/ 	.word	index@(.nv.constant0._Z14kernel_dynamiciPKbPiS1_x)
        /*00c0*/ 	.short	0x0380
        /*00c2*/ 	.short	0x0028


	//----- nvinfo : EIATTR_SW_WAR
	.align		4
.L_32:
        /*00c4*/ 	.byte	0x04, 0x36
        /*00c6*/ 	.short	(.L_34 - .L_33)
.L_33:
        /*00c8*/ 	.word	0x00000008
.L_34:


//--------------------- .nv.callgraph             --------------------------
	.section	.nv.callgraph,"",@"SHT_CUDA_CALLGRAPH"
	.align	4
	.sectionentsize	8
	.align		4
        /*0000*/ 	.word	0x00000000
	.align		4
        /*0004*/ 	.word	0xffffffff
	.align		4
        /*0008*/ 	.word	index@(_Z14kernel_dynamiciPKbPiS1_x)
	.align		4
        /*000c*/ 	.word	index@(vprintf)
	.align		4
        /*0010*/ 	.word	0x00000000
	.align		4
        /*0014*/ 	.word	0xfffffffe
	.align		4
        /*0018*/ 	.word	0x00000000
	.align		4
        /*001c*/ 	.word	0xfffffffd
	.align		4
        /*0020*/ 	.word	0x00000000
	.align		4
        /*0024*/ 	.word	0xfffffffc


//--------------------- .nv.constant4             --------------------------
	.section	.nv.constant4,"a",@progbits
	.align	8
	.align		8
.nv.constant4:
        /*0000*/ 	.dword	vprintf
	.align		8
        /*0008*/ 	.dword	$str


//--------------------- .text._Z14kernel_dynamiciPKbPiS1_x --------------------------
	.section	.text._Z14kernel_dynamiciPKbPiS1_x,"ax",@progbits
	.align	128
        .global         _Z14kernel_dynamiciPKbPiS1_x
        .type           _Z14kernel_dynamiciPKbPiS1_x,@function
        .size           _Z14kernel_dynamiciPKbPiS1_x,(.L_x_60 - _Z14kernel_dynamiciPKbPiS1_x)
        .other          _Z14kernel_dynamiciPKbPiS1_x,@"STO_CUDA_ENTRY STV_DEFAULT"
_Z14kernel_dynamiciPKbPiS1_x:
.text._Z14kernel_dynamiciPKbPiS1_x:
[----:B------:R-:W0:Y:S01]  /*0000*/  LDC R1, c[0x0][0x37c] ;  /* 0x0000df00ff017b82 */ /* 0x000e220000000800 */
[----:B------:R-:W1:Y:S01]  /*0010*/  S2R R0, SR_TID.Y ;  /* 0x0000000000007919 */ /* 0x000e620000002200 */
[----:B------:R-:W2:Y:S01]  /*0020*/  LDCU UR5, c[0x0][0x2fc] ;  /* 0x00005f80ff0577ac */ /* 0x000ea20008000800 */
[----:B0-----:R-:W-:Y:S01]  /*0030*/  VIADD R1, R1, 0xffffffe8 ;  /* 0xffffffe801017836 */ /* 0x001fe20000000000 */
[----:B------:R-:W1:Y:S01]  /*0040*/  S2R R5, SR_TID.Z ;  /* 0x0000000000057919 */ /* 0x000e620000002300 */
[----:B------:R-:W0:Y:S01]  /*0050*/  LDCU UR4, c[0x0][0x360] ;  /* 0x00006c00ff0477ac */ /* 0x000e220008000800 */
[----:B------:R-:W3:Y:S01]  /*0060*/  S2R R3, SR_TID.X ;  /* 0x0000000000037919 */ /* 0x000ee20000002100 */
[----:B------:R-:W1:Y:S01]  /*0070*/  LDCU UR6, c[0x0][0x364] ;  /* 0x00006c80ff0677ac */ /* 0x000e620008000800 */
[----:B------:R-:W4:Y:S01]  /*0080*/  S2R R2, SR_CTAID.X ;  /* 0x0000000000027919 */ /* 0x000f220000002500 */
[----:B------:R-:W5:Y:S01]  /*0090*/  LDCU UR38, c[0x0][0x380] ;  /* 0x00007000ff2677ac */ /* 0x000f620008000800 */
[----:B------:R-:W0:Y:S01]  /*00a0*/  LDCU.64 UR36, c[0x0][0x358] ;  /* 0x00006b00ff2477ac */ /* 0x000e220008000a00 */
[----:B------:R-:W0:Y:S01]  /*00b0*/  LDCU UR39, c[0x0][0x380] ;  /* 0x00007000ff2777ac */ /* 0x000e220008000800 */
[----:B-----5:R-:W-:Y:S01]  /*00c0*/  UIADD3 UR38, UPT, UPT, UR38, -0x1, URZ ;  /* 0xffffffff26267890 */ /* 0x020fe2000fffe0ff */
[----:B-1----:R-:W-:-:S04]  /*00d0*/  IMAD R0, R5, UR6, R0 ;  /* 0x0000000605007c24 */ /* 0x002fc8000f8e0200 */
[----:B0-----:R-:W-:Y:S01]  /*00e0*/  IMAD R0, R0, UR4, RZ ;  /* 0x0000000400007c24 */ /* 0x001fe2000f8e02ff */
[----:B------:R-:W0:Y:S04]  /*00f0*/  LDCU UR4, c[0x0][0x2f8] ;  /* 0x00005f00ff0477ac */ /* 0x000e280008000800 */
[----:B---3--:R-:W-:-:S13]  /*0100*/  LOP3.LUT P0, R18, R0, RZ, R3, 0xfa, !PT ;  /* 0x000000ff00127212 */ /* 0x008fda000780fa03 */
[----:B------:R-:W1:Y:S01]  /*0110*/  @!P0 S2R R3, SR_CgaCtaId ;  /* 0x0000000000038919 */ /* 0x000e620000008800 */
[----:B------:R-:W-:-:S04]  /*0120*/  @!P0 MOV R0, 0x400 ;  /* 0x0000040000008802 */ /* 0x000fc80000000f00 */
[----:B-1----:R-:W-:Y:S01]  /*0130*/  @!P0 LEA R0, R3, R0, 0x18 ;  /* 0x0000000003008211 */ /* 0x002fe200078ec0ff */
[----:B------:R-:W-:-:S05]  /*0140*/  @!P0 IMAD.MOV.U32 R3, RZ, RZ, -0x1 ;  /* 0xffffffffff038424 */ /* 0x000fca00078e00ff */
[----:B------:R1:W-:Y:S01]  /*0150*/  @!P0 STS [R0+0x4], R3 ;  /* 0x0000040300008388 */ /* 0x0003e20000000800 */
[----:B0-----:R-:W-:-:S05]  /*0160*/  IADD3 R17, P0, PT, R1, UR4, RZ ;  /* 0x0000000401117c10 */ /* 0x001fca000ff1e0ff */
[----:B--2-4-:R-:W-:-:S08]  /*0170*/  IMAD.X R16, RZ, RZ, UR5, P0 ;  /* 0x00000005ff107e24 */ /* 0x014fd000080e06ff */
.L_x_13:
[----:B------:R-:W-:Y:S01]  /*0180*/  ISETP.NE.AND P0, PT, R18, RZ, PT ;  /* 0x000000ff1200720c */ /* 0x000fe20003f05270 */
[----:B------:R-:W-:Y:S05]  /*0190*/  YIELD ;  /* 0x0000000000007946 */ /* 0x000fea0003800000 */
[----:B------:R-:W-:Y:S07]  /*01a0*/  BSSY B0, `(.L_x_0) ;  /* 0x0000033000007945 */ /* 0x000fee0003800000 */
[----:B012---:R-:W-:Y:S05]  /*01b0*/  @P0 BRA `(.L_x_1) ;  /* 0x0000000000c40947 */ /* 0x007fea0003800000 */
[----:B------:R-:W0:Y:S01]  /*01c0*/  S2UR UR5, SR_CgaCtaId ;  /* 0x00000000000579c3 */ /* 0x000e220000008800 */
[----:B------:R-:W-:Y:S01]  /*01d0*/  UMOV UR4, 0x400 ;  /* 0x0000040000047882 */ /* 0x000fe20000000000 */
[----:B------:R-:W-:Y:S01]  /*01e0*/  IMAD.MOV.U32 R4, RZ, RZ, -0x1 ;  /* 0xffffffffff047424 */ /* 0x000fe200078e00ff */
[----:B0-----:R-:W-:Y:S01]  /*01f0*/  ULEA UR4, UR5, UR4, 0x18 ;  /* 0x0000000405047291 */ /* 0x001fe2000f8ec0ff */
[----:B------:R-:W0:Y:S08]  /*0200*/  LDCU UR5, c[0x0][0x380] ;  /* 0x00007000ff0577ac */ /* 0x000e300008000800 */
[----:B-1----:R-:W1:Y:S04]  /*0210*/  LDS R3, [UR4+0x4] ;  /* 0x00000404ff037984 */ /* 0x002e680008000800 */
[----:B------:R2:W-:Y:S01]  /*0220*/  STS [UR4], R4 ;  /* 0x00000004ff007988 */ /* 0x0005e20008000804 */
[----:B-1----:R-:W-:-:S05]  /*0230*/  VIADD R0, R3, 0x1 ;  /* 0x0000000103007836 */ /* 0x002fca0000000000 */
[----:B0-----:R-:W-:-:S13]  /*0240*/  ISETP.GE.AND P0, PT, R0, UR5, PT ;  /* 0x0000000500007c0c */ /* 0x001fda000bf06270 */
[----:B--2---:R-:W-:Y:S05]  /*0250*/  @P0 BRA `(.L_x_1) ;  /* 0x00000000009c0947 */ /* 0x004fea0003800000 */
[----:B------:R-:W0:Y:S01]  /*0260*/  LDC.64 R4, c[0x0][0x390] ;  /* 0x0000e400ff047b82 */ /* 0x000e220000000a00 */
[----:B------:R-:W-:-:S07]  /*0270*/  IMAD.MOV.U32 R12, RZ, RZ, R3 ;  /* 0x000000ffff0c7224 */ /* 0x000fce00078e0003 */
[----:B------:R-:W1:Y:S02]  /*0280*/  LDC.64 R6, c[0x0][0x398] ;  /* 0x0000e600ff067b82 */ /* 0x000e640000000a00 */
.L_x_7:
[----:B0-----:R-:W-:-:S06]  /*0290*/  IMAD.WIDE R10, R0, 0x4, R4 ;  /* 0x00000004000a7825 */ /* 0x001fcc00078e0204 */
[----:B------:R-:W2:Y:S01]  /*02a0*/  LDG.E R10, desc[UR36][R10.64] ;  /* 0x000000240a0a7981 */ /* 0x000ea2000c1e1900 */
[----:B------:R-:W-:Y:S01]  /*02b0*/  ISETP.NE.AND P1, PT, R12, R3, PT ;  /* 0x000000030c00720c */ /* 0x000fe20003f25270 */
[----:B------:R-:W-:Y:S05]  /*02c0*/  YIELD ;  /* 0x0000000000007946 */ /* 0x000fea0003800000 */
[----:B------:R-:W-:Y:S01]  /*02d0*/  BSSY.RECONVERGENT B1, `(.L_x_2) ;  /* 0x000000b000017945 */ /* 0x000fe20003800200 */
[----:B-1----:R-:W-:Y:S01]  /*02e0*/  IMAD.WIDE R8, R0, 0x4, R6 ;  /* 0x0000000400087825 */ /* 0x002fe200078e0206 */
[----:B--2---:R-:W-:-:S05]  /*02f0*/  ISETP.NE.AND P0, PT, R10, RZ, PT ;  /* 0x000000ff0a00720c */ /* 0x004fca0003f05270 */
[----:B------:R-:W-:Y:S08]  /*0300*/  @P1 BRA `(.L_x_3) ;  /* 0x00000000001c1947 */ /* 0x000ff00003800000 */
[----:B------:R-:W2:Y:S02]  /*0310*/  LDG.E R10, desc[UR36][R8.64] ;  /* 0x00000024080a7981 */ /* 0x000ea4000c1e1900 */
[----:B--2---:R-:W-:-:S13]  /*0320*/  ISETP.NE.AND P1, PT, R10, -0x1, PT ;  /* 0xffffffff0a00780c */ /* 0x004fda0003f25270 */
[----:B------:R-:W0:Y:S01]  /*0330*/  @!P1 S2R R11, SR_CgaCtaId ;  /* 0x00000000000b9919 */ /* 0x000e220000008800 */
[----:B------:R-:W-:Y:S01]  /*0340*/  @!P1 MOV R10, 0x400 ;  /* 0x00000400000a9802 */ /* 0x000fe20000000f00 */
[----:B------:R-:W-:-:S03]  /*0350*/  @!P1 VIADD R3, R3, 0x1 ;  /* 0x0000000103039836 */ /* 0x000fc60000000000 */
[----:B0-----:R-:W-:-:S05]  /*0360*/  @!P1 LEA R10, R11, R10, 0x18 ;  /* 0x0000000a0b0a9211 */ /* 0x001fca00078ec0ff */
[----:B------:R0:W-:Y:S02]  /*0370*/  @!P1 STS [R10+0x4], R3 ;  /* 0x000004030a009388 */ /* 0x0001e40000000800 */
.L_x_3:
[----:B------:R-:W-:Y:S05]  /*0380*/  BSYNC.RECONVERGENT B1 ;  /* 0x0000000000017941 */ /* 0x000fea0003800200 */
.L_x_2:
[----:B------:R-:W-:Y:S01]  /*0390*/  BSSY.RELIABLE B1, `(.L_x_4) ;  /* 0x000000b000017945 */ /* 0x000fe20003800100 */
[----:B------:R-:W-:-:S03]  /*03a0*/  IMAD.MOV.U32 R12, RZ, RZ, R0 ;  /* 0x000000ffff0c7224 */ /* 0x000fc600078e0000 */
[----:B------:R-:W-:Y:S05]  /*03b0*/  @P0 BRA `(.L_x_5) ;  /* 0x0000000000200947 */ /* 0x000fea0003800000 */
[----:B------:R-:W2:Y:S02]  /*03c0*/  LDG.E R0, desc[UR36][R8.64] ;  /* 0x0000002408007981 */ /* 0x000ea4000c1e1900 */
[----:B--2---:R-:W-:-:S13]  /*03d0*/  ISETP.NE.AND P0, PT, R0, RZ, PT ;  /* 0x000000ff0000720c */ /* 0x004fda0003f05270 */
[----:B------:R-:W-:Y:S05]  /*03e0*/  @P0 BRA `(.L_x_5) ;  /* 0x0000000000140947 */ /* 0x000fea0003800000 */
[----:B------:R-:W-:-:S05]  /*03f0*/  IMAD.MOV.U32 R11, RZ, RZ, 0x1 ;  /* 0x00000001ff0b7424 */ /* 0x000fca00078e00ff */
[----:B------:R-:W2:Y:S02]  /*0400*/  ATOMG.E.ADD.STRONG.GPU PT, R8, desc[UR36][R8.64], R11 ;  /* 0x8000000b080879a8 */ /* 0x000ea400081ef124 */
[----:B--2---:R-:W-:-:S13]  /*0410*/  ISETP.NE.AND P0, PT, R8, RZ, PT ;  /* 0x000000ff0800720c */ /* 0x004fda0003f05270 */
[----:B------:R-:W-:Y:S05]  /*0420*/  @!P0 BREAK.RELIABLE B1 ;  /* 0x0000000000018942 */ /* 0x000fea0003800100 */
[----:B------:R-:W-:Y:S05]  /*0430*/  @!P0 BRA `(.L_x_6) ;  /* 0x0000000000148947 */ /* 0x000fea0003800000 */
.L_x_5:
[----:B------:R-:W-:Y:S05]  /*0440*/  BSYNC.RELIABLE B1 ;  /* 0x0000000000017941 */ /* 0x000fea0003800100 */
.L_x_4:
[----:B------:R-:W-:-:S05]  /*0450*/  VIADD R0, R12, 0x1 ;  /* 0x000000010c007836 */ /* 0x000fca0000000000 */
[----:B------:R-:W-:-:S13]  /*0460*/  ISETP.NE.AND P0, PT, R0, UR39, PT ;  /* 0x0000002700007c0c */ /* 0x000fda000bf05270 */
[----:B------:R-:W-:Y:S05]  /*0470*/  @P0 BRA `(.L_x_7) ;  /* 0xfffffffc00840947 */ /* 0x000fea000383ffff */
[----:B------:R-:W-:Y:S05]  /*0480*/  BRA `(.L_x_1) ;  /* 0x0000000000107947 */ /* 0x000fea0003800000 */
.L_x_6:
[----:B------:R-:W1:Y:S01]  /*0490*/  S2UR UR5, SR_CgaCtaId ;  /* 0x00000000000579c3 */ /* 0x000e620000008800 */
[----:B------:R-:W-:Y:S02]  /*04a0*/  UMOV UR4, 0x400 ;  /* 0x0000040000047882 */ /* 0x000fe40000000000 */
[----:B-1----:R-:W-:-:S09]  /*04b0*/  ULEA UR4, UR5, UR4, 0x18 ;  /* 0x0000000405047291 */ /* 0x002fd2000f8ec0ff */
[----:B------:R2:W-:Y:S03]  /*04c0*/  STS [UR4], R12 ;  /* 0x0000000cff007988 */ /* 0x0005e60008000804 */
.L_x_1:
[----:B------:R-:W-:Y:S05]  /*04d0*/  BSYNC B0 ;  /* 0x0000000000007941 */ /* 0x000fea0003800000 */
.L_x_0:
[----:B------:R-:W-:-:S03]  /*04e0*/  UMOV UR4, 0xffffffff ;  /* 0xffffffff00047882 */ /* 0x000fc60000000000 */
[----:B------:R-:W-:Y:S05]  /*04f0*/  BRA.DIV UR4, `(.L_x_8) ;  /* 0x0000001204487947 */ /* 0x000fea000b800000 */
[----:B------:R-:W-:Y:S06]  /*0500*/  BAR.SYNC.DEFER_BLOCKING 0x0 ;  /* 0x0000000000007b1d */ /* 0x000fec0000010000 */
.L_x_55:
[----:B-1----:R-:W1:Y:S01]  /*0510*/  S2R R0, SR_CgaCtaId ;  /* 0x0000000000007919 */ /* 0x002e620000008800 */
[----:B0-----:R-:W-:-:S04]  /*0520*/  MOV R3, 0x400 ;  /* 0x0000040000037802 */ /* 0x001fc80000000f00 */
[----:B-1----:R-:W-:-:S05]  /*0530*/  LEA R3, R0, R3, 0x18 ;  /* 0x0000000300037211 */ /* 0x002fca00078ec0ff */
[----:B------:R-:W0:Y:S02]  /*0540*/  LDS.64 R4, [R3] ;  /* 0x0000000003047984 */ /* 0x000e240000000a00 */
[----:B0-----:R-:W-:-:S13]  /*0550*/  ISETP.NE.AND P0, PT, R5, UR38, PT ;  /* 0x0000002605007c0c */ /* 0x001fda000bf05270 */
[----:B------:R-:W-:Y:S05]  /*0560*/  @!P0 EXIT ;  /* 0x000000000000894d */ /* 0x000fea0003800000 */
[----:B------:R-:W-:-:S13]  /*0570*/  ISETP.GE.AND P0, PT, R4, RZ, PT ;  /* 0x000000ff0400720c */ /* 0x000fda0003f06270 */
[----:B------:R-:W-:Y:S05]  /*0580*/  @P0 BRA `(.L_x_9) ;  /* 0x0000000000640947 */ /* 0x000fea0003800000 */
[----:B------:R-:W-:Y:S01]  /*0590*/  ISETP.NE.AND P0, PT, R18, RZ, PT ;  /* 0x000000ff1200720c */ /* 0x000fe20003f05270 */
[----:B------:R-:W-:-:S12]  /*05a0*/  BSSY.RECONVERGENT B0, `(.L_x_10) ;  /* 0x0000016000007945 */ /* 0x000fd80003800200 */
[----:B------:R-:W-:Y:S05]  /*05b0*/  @P0 BRA `(.L_x_11) ;  /* 0x0000000000500947 */ /* 0x000fea0003800000 */
[----:B------:R-:W0:Y:S02]  /*05c0*/  LDC.64 R10, c[0x0][0x3a0] ;  /* 0x0000e800ff0a7b82 */ /* 0x000e240000000a00 */
[----:B0-----:R-:W-:-:S04]  /*05d0*/  ISETP.GE.U32.AND P0, PT, R10, 0x1, PT ;  /* 0x000000010a00780c */ /* 0x001fc80003f06070 */
[----:B------:R-:W-:Y:S02]  /*05e0*/  ISETP.GE.AND.EX P0, PT, R11, RZ, PT, P0 ;  /* 0x000000ff0b00720c */ /* 0x000fe40003f06300 */
[----:B------:R-:W-:-:S11]  /*05f0*/  CS2R R4, SR_CLOCKLO ;  /* 0x0000000000047805 */ /* 0x000fd60000015000 */
[----:B------:R-:W-:Y:S05]  /*0600*/  @!P0 BRA `(.L_x_11) ;  /* 0x00000000003c8947 */ /* 0x000fea0003800000 */
[----:B------:R-:W-:-:S07]  /*0610*/  CS2R R8, SRZ ;  /* 0x0000000000087805 */ /* 0x000fce000001ff00 */
.L_x_12:
[----:B------:R-:W-:-:S06]  /*0620*/  CS2R R6, SR_CLOCKLO ;  /* 0x0000000000067805 */ /* 0x000fcc0000015000 */
[----:B------:R-:W-:Y:S01]  /*0630*/  IADD3 R0, P0, PT, R6, -R4, RZ ;  /* 0x8000000406007210 */ /* 0x000fe20007f1e0ff */
[----:B------:R-:W-:-:S04]  /*0640*/  IMAD.MOV.U32 R4, RZ, RZ, R6 ;  /* 0x000000ffff047224 */ /* 0x000fc800078e0006 */
[----:B------:R-:W-:Y:S01]  /*0650*/  IMAD.X R3, R7, 0x1, ~R5, P0 ;  /* 0x0000000107037824 */ /* 0x000fe200000e0e05 */
[----:B------:R-:W-:Y:S01]  /*0660*/  ISETP.GT.U32.AND P0, PT, R0, RZ, PT ;  /* 0x000000ff0000720c */ /* 0x000fe20003f04070 */
[----:B------:R-:W-:-:S03]  /*0670*/  IMAD.MOV.U32 R5, RZ, RZ, R7 ;  /* 0x000000ffff057224 */ /* 0x000fc600078e0007 */
[----:B------:R-:W-:-:S04]  /*0680*/  ISETP.GT.AND.EX P0, PT, R3, RZ, PT, P0 ;  /* 0x000000ff0300720c */ /* 0x000fc80003f04300 */
[----:B------:R-:W-:Y:S02]  /*0690*/  SEL R0, R0, RZ, P0 ;  /* 0x000000ff00007207 */ /* 0x000fe40000000000 */
[----:B------:R-:W-:Y:S02]  /*06a0*/  SEL R3, R3, RZ, P0 ;  /* 0x000000ff03037207 */ /* 0x000fe40000000000 */
[----:B------:R-:W-:-:S05]  /*06b0*/  IADD3 R9, P0, PT, R9, R0, RZ ;  /* 0x0000000009097210 */ /* 0x000fca0007f1e0ff */
[----:B------:R-:W-:Y:S01]  /*06c0*/  IMAD.X R8, R8, 0x1, R3, P0 ;  /* 0x0000000108087824 */ /* 0x000fe200000e0603 */
[----:B------:R-:W-:-:S04]  /*06d0*/  ISETP.GE.U32.AND P0, PT, R9, R10, PT ;  /* 0x0000000a0900720c */ /* 0x000fc80003f06070 */
[----:B------:R-:W-:-:S13]  /*06e0*/  ISETP.GE.AND.EX P0, PT, R8, R11, PT, P0 ;  /* 0x0000000b0800720c */ /* 0x000fda0003f06300 */
[----:B------:R-:W-:Y:S05]  /*06f0*/  @!P0 BRA `(.L_x_12) ;  /* 0xfffffffc00c88947 */ /* 0x000fea000383ffff */
.L_x_11:
[----:B------:R-:W-:Y:S05]  /*0700*/  BSYNC.RECONVERGENT B0 ;  /* 0x0000000000007941 */ /* 0x000fea0003800200 */
.L_x_10:
[----:B------:R-:W-:Y:S05]  /*0710*/  BRA `(.L_x_13) ;  /* 0xfffffff800987947 */ /* 0x000fea000383ffff */
.L_x_9:
[----:B------:R-:W-:Y:S01]  /*0720*/  CS2R R8, SR_CLOCKLO ;  /* 0x0000000000087805 */ /* 0x000fe20000015000 */
[----:B------:R-:W-:Y:S02]  /*0730*/  IMAD.MOV.U32 R11, RZ, RZ, RZ ;  /* 0x000000ffff0b7224 */ /* 0x000fe400078e00ff */
[----:B------:R-:W-:Y:S01]  /*0740*/  IMAD.MOV.U32 R13, RZ, RZ, RZ ;  /* 0x000000ffff0d7224 */ /* 0x000fe200078e00ff */
[----:B------:R-:W-:Y:S01]  /*0750*/  BSSY.RECONVERGENT B0, `(.L_x_14) ;  /* 0x0000010000007945 */ /* 0x000fe20003800200 */
[----:B------:R-:W-:-:S07]  /*0760*/  CS2R R4, SR_CLOCKLO ;  /* 0x0000000000047805 */ /* 0x000fce0000015000 */
.L_x_15:
[----:B------:R-:W-:-:S06]  /*0770*/  CS2R R6, SR_CLOCKLO ;  /* 0x0000000000067805 */ /* 0x000fcc0000015000 */
[----:B------:R-:W-:-:S05]  /*0780*/  IADD3 R0, P0, PT, R6, -R4, RZ ;  /* 0x8000000406007210 */ /* 0x000fca0007f1e0ff */
        /* <DEDUP_REMOVED lines=8> */
[----:B------:R-:W-:Y:S01]  /*0810*/  ISETP.GE.U32.AND P0, PT, R11, 0x5f5e100, PT ;  /* 0x05f5e1000b00780c */ /* 0x000fe20003f06070 */
[----:B------:R-:W-:-:S03]  /*0820*/  IMAD.MOV.U32 R4, RZ, RZ, R6 ;  /* 0x000000ffff047224 */ /* 0x000fc600078e0006 */
[----:B------:R-:W-:-:S13]  /*0830*/  ISETP.GE.U32.AND.EX P0, PT, R13, RZ, PT, P0 ;  /* 0x000000ff0d00720c */ /* 0x000fda0003f06100 */
[----:B------:R-:W-:Y:S05]  /*0840*/  @!P0 BRA `(.L_x_15) ;  /* 0xfffffffc00c88947 */ /* 0x000fea000383ffff */
[----:B------:R-:W-:Y:S05]  /*0850*/  BSYNC.RECONVERGENT B0 ;  /* 0x0000000000007941 */ /* 0x000fea0003800200 */
.L_x_14:
[----:B------:R-:W-:Y:S01]  /*0860*/  UMOV UR4, 0xffffffff ;  /* 0xffffffff00047882 */ /* 0x000fe20000000000 */
[----:B------:R-:W-:Y:S02]  /*0870*/  ISETP.NE.AND P0, PT, R18, RZ, PT ;  /* 0x000000ff1200720c */ /* 0x000fe40003f05270 */
[----:B------:R-:W-:Y:S11]  /*0880*/  BRA.DIV UR4, `(.L_x_16) ;  /* 0x0000000e04947947 */ /* 0x000ff6000b800000 */
[----:B------:R-:W-:Y:S06]  /*0890*/  BAR.SYNC.DEFER_BLOCKING 0x0 ;  /* 0x0000000000007b1d */ /* 0x000fec0000010000 */
.L_x_58:
[----:B------:R-:W-:Y:S01]  /*08a0*/  BSSY.RECONVERGENT B6, `(.L_x_17) ;  /* 0x00000d6000067945 */ /* 0x000fe20003800200 */
[----:B--2---:R-:W-:-:S03]  /*08b0*/  CS2R R12, SR_CLOCKLO ;  /* 0x00000000000c7805 */ /* 0x004fc60000015000 */
[----:B------:R-:W-:Y:S05]  /*08c0*/  @P0 BRA `(.L_x_18) ;  /* 0x0000000c004c0947 */ /* 0x000fea0003800000 */
[----:B------:R-:W0:Y:S01]  /*08d0*/  LDS R3, [R3] ;  /* 0x0000000003037984 */ /* 0x000e220000000800 */
[----:B------:R-:W-:Y:S01]  /*08e0*/  MOV R0, 0x0 ;  /* 0x0000000000007802 */ /* 0x000fe20000000f00 */
[----:B------:R-:W1:Y:S01]  /*08f0*/  LDCU.64 UR4, c[0x4][0x8] ;  /* 0x01000100ff0477ac */ /* 0x000e620008000a00 */
[----:B------:R-:W-:Y:S01]  /*0900*/  IMAD.MOV.U32 R6, RZ, RZ, R17 ;  /* 0x000000ffff067224 */ /* 0x000fe200078e0011 */
[----:B------:R2:W-:Y:S01]  /*0910*/  STL.64 [R1+0x8], R8 ;  /* 0x0000080801007387 */ /* 0x0005e20000100a00 */
[----:B------:R2:W3:Y:S01]  /*0920*/  LDC.64 R10, c[0x4][R0] ;  /* 0x01000000000a7b82 */ /* 0x0004e20000000a00 */
[----:B------:R-:W-:Y:S02]  /*0930*/  IMAD.MOV.U32 R7, RZ, RZ, R16 ;  /* 0x000000ffff077224 */ /* 0x000fe400078e0010 */
[----:B------:R2:W-:Y:S01]  /*0940*/  STL.64 [R1+0x10], R12 ;  /* 0x0000100c01007387 */ /* 0x0005e20000100a00 */
[----:B-1----:R-:W-:Y:S02]  /*0950*/  IMAD.U32 R4, RZ, RZ, UR4 ;  /* 0x00000004ff047e24 */ /* 0x002fe4000f8e00ff */
[----:B------:R-:W-:Y:S01]  /*0960*/  IMAD.U32 R5, RZ, RZ, UR5 ;  /* 0x00000005ff057e24 */ /* 0x000fe2000f8e00ff */
[----:B0-----:R2:W-:Y:S06]  /*0970*/  STL.64 [R1], R2 ;  /* 0x0000000201007387 */ /* 0x0015ec0000100a00 */
[----:B------:R-:W-:-:S07]  /*0980*/  LEPC R20, `(.L_x_19) ;  /* 0x000000001014794e */ /* 0x000fce0000000000 */
[----:B--23--:R-:W-:Y:S05]  /*0990*/  CALL.ABS.NOINC R10 ;  /* 0x000000000a007343 */ /* 0x00cfea0003c00000 */
.L_x_19:
[----:B------:R-:W0:Y:S01]  /*09a0*/  S2UR UR5, SR_CgaCtaId ;  /* 0x00000000000579c3 */ /* 0x000e220000008800 */
[----:B------:R-:W-:Y:S01]  /*09b0*/  UMOV UR4, 0x400 ;  /* 0x0000040000047882 */ /* 0x000fe20000000000 */
[----:B------:R-:W-:-:S06]  /*09c0*/  IMAD.MOV.U32 R7, RZ, RZ, -0x1 ;  /* 0xffffffffff077424 */ /* 0x000fcc00078e00ff */
[----:B------:R-:W1:Y:S01]  /*09d0*/  LDC.64 R4, c[0x0][0x398] ;  /* 0x0000e600ff047b82 */ /* 0x000e620000000a00 */
[----:B0-----:R-:W-:-:S09]  /*09e0*/  ULEA UR4, UR5, UR4, 0x18 ;  /* 0x0000000405047291 */ /* 0x001fd2000f8ec0ff */
[----:B------:R-:W1:Y:S02]  /*09f0*/  LDS R0, [UR4] ;  /* 0x00000004ff007984 */ /* 0x000e640008000800 */
[----:B------:R-:W0:Y:S02]  /*0a00*/  LDCU UR4, c[0x0][0x380] ;  /* 0x00007000ff0477ac */ /* 0x000e240008000800 */
[----:B0-----:R-:W-:Y:S02]  /*0a10*/  IMAD.U32 R3, RZ, RZ, UR4 ;  /* 0x00000004ff037e24 */ /* 0x001fe4000f8e00ff */
[----:B-1----:R-:W-:-:S04]  /*0a20*/  IMAD.WIDE R4, R0, 0x4, R4 ;  /* 0x0000000400047825 */ /* 0x002fc800078e0204 */
[----:B------:R-:W-:Y:S01]  /*0a30*/  VIADD R6, R0, 0x1 ;  /* 0x0000000100067836 */ /* 0x000fe20000000000 */
[----:B------:R0:W-:Y:S04]  /*0a40*/  STG.E desc[UR36][R4.64], R7 ;  /* 0x0000000704007986 */ /* 0x0001e8000c101924 */
[----:B------:R-:W-:-:S13]  /*0a50*/  ISETP.GE.AND P0, PT, R6, R3, PT ;  /* 0x000000030600720c */ /* 0x000fda0003f06270 */
[----:B0-----:R-:W-:Y:S05]  /*0a60*/  @P0 BRA `(.L_x_18) ;  /* 0x0000000800e40947 */ /* 0x001fea0003800000 */
[----:B------:R-:W-:Y:S02]  /*0a70*/  IADD3 R5, PT, PT, -R0, -0x2, R3 ;  /* 0xfffffffe00057810 */ /* 0x000fe40007ffe103 */
[----:B------:R-:W-:Y:S02]  /*0a80*/  LOP3.LUT R4, RZ, R0, RZ, 0x33, !PT ;  /* 0x00000000ff047212 */ /* 0x000fe400078e33ff */
[----:B------:R-:W-:-:S03]  /*0a90*/  ISETP.GE.U32.AND P0, PT, R5, 0x7, PT ;  /* 0x000000070500780c */ /* 0x000fc60003f06070 */
[----:B------:R-:W-:-:S05]  /*0aa0*/  IMAD.IADD R4, R4, 0x1, R3 ;  /* 0x0000000104047824 */ /* 0x000fca00078e0203 */
[----:B------:R-:W-:-:S05]  /*0ab0*/  LOP3.LUT R5, R4, 0x7, RZ, 0xc0, !PT ;  /* 0x0000000704057812 */ /* 0x000fca00078ec0ff */
[----:B------:R-:W-:Y:S05]  /*0ac0*/  @!P0 BRA `(.L_x_20) ;  /* 0x00000004006c8947 */ /* 0x000fea0003800000 */
[----:B------:R-:W0:Y:S01]  /*0ad0*/  LDC.64 R12, c[0x0][0x390] ;  /* 0x0000e400ff0c7b82 */ /* 0x000e220000000a00 */
[----:B------:R-:W-:Y:S01]  /*0ae0*/  LOP3.LUT R8, R4, 0xfffffff8, RZ, 0xc0, !PT ;  /* 0xfffffff804087812 */ /* 0x000fe200078ec0ff */
[----:B------:R-:W-:Y:S01]  /*0af0*/  BSSY.RECONVERGENT B0, `(.L_x_21) ;  /* 0x0000057000007945 */ /* 0x000fe20003800200 */
[--C-:B------:R-:W-:Y:S02]  /*0b00*/  IMAD R6, R6, R3, R0.reuse ;  /* 0x0000000306067224 */ /* 0x100fe400078e0200 */
[----:B------:R-:W-:Y:S02]  /*0b10*/  IMAD.MOV.U32 R7, RZ, RZ, R0 ;  /* 0x000000ffff077224 */ /* 0x000fe400078e0000 */
[----:B------:R-:W-:-:S07]  /*0b20*/  IMAD.MOV R8, RZ, RZ, -R8 ;  /* 0x000000ffff087224 */ /* 0x000fce00078e0a08 */
.L_x_38:
[----:B-1----:R-:W1:Y:S02]  /*0b30*/  LDCU.64 UR4, c[0x0][0x388] ;  /* 0x00007100ff0477ac */ /* 0x002e640008000a00 */
[----:B-1----:R-:W-:-:S04]  /*0b40*/  IADD3 R14, P0, PT, R6, UR4, RZ ;  /* 0x00000004060e7c10 */ /* 0x002fc8000ff1e0ff */
[----:B------:R-:W-:-:S05]  /*0b50*/  LEA.HI.X.SX32 R15, R6, UR5, 0x1, P0 ;  /* 0x00000005060f7c11 */ /* 0x000fca00080f0eff */
[----:B------:R-:W2:Y:S01]  /*0b60*/  LDG.E.U8 R3, desc[UR36][R14.64] ;  /* 0x000000240e037981 */ /* 0x000ea2000c1e1100 */
[----:B0-----:R-:W-:Y:S01]  /*0b70*/  VIADD R11, R7, 0x1 ;  /* 0x00000001070b7836 */ /* 0x001fe20000000000 */
[----:B------:R-:W-:Y:S03]  /*0b80*/  BSSY.RECONVERGENT B1, `(.L_x_22) ;  /* 0x0000006000017945 */ /* 0x000fe60003800200 */
[----:B0-----:R-:W-:Y:S01]  /*0b90*/  IMAD.WIDE R10, R11, 0x4, R12 ;  /* 0x000000040b0a7825 */ /* 0x001fe200078e020c */
[----:B--2---:R-:W-:-:S13]  /*0ba0*/  ISETP.NE.AND P0, PT, R3, RZ, PT ;  /* 0x000000ff0300720c */ /* 0x004fda0003f05270 */
[----:B------:R-:W-:Y:S05]  /*0bb0*/  @!P0 BRA `(.L_x_23) ;  /* 0x0000000000088947 */ /* 0x000fea0003800000 */
[----:B------:R-:W-:-:S05]  /*0bc0*/  IMAD.MOV.U32 R3, RZ, RZ, -0x1 ;  /* 0xffffffffff037424 */ /* 0x000fca00078e00ff */
[----:B------:R0:W-:Y:S02]  /*0bd0*/  REDG.E.ADD.STRONG.GPU desc[UR36][R10.64], R3 ;  /* 0x000000030a00798e */ /* 0x0001e4000c12e124 */
.L_x_23:
[----:B------:R-:W-:Y:S05]  /*0be0*/  BSYNC.RECONVERGENT B1 ;  /* 0x0000000000017941 */ /* 0x000fea0003800200 */
.L_x_22:
[----:B------:R-:W0:Y:S02]  /*0bf0*/  LDCU UR4, c[0x0][0x380] ;  /* 0x00007000ff0477ac */ /* 0x000e240008000800 */
[----:B0-----:R-:W-:-:S05]  /*0c00*/  IMAD.U32 R3, RZ, RZ, UR4 ;  /* 0x00000004ff037e24 */ /* 0x001fca000f8e00ff */
[----:B------:R-:W-:Y:S02]  /*0c10*/  IADD3 R20, P0, PT, R14, R3, RZ ;  /* 0x000000030e147210 */ /* 0x000fe40007f1e0ff */
[----:B------:R-:W-:-:S05]  /*0c20*/  SHF.R.S32.HI R9, RZ, 0x1f, R3 ;  /* 0x0000001fff097819 */ /* 0x000fca0000011403 */
[----:B------:R-:W-:-:S05]  /*0c30*/  IMAD.X R21, R9, 0x1, R15, P0 ;  /* 0x0000000109157824 */ /* 0x000fca00000e060f */
[----:B------:R-:W2:Y:S01]  /*0c40*/  LDG.E.U8 R15, desc[UR36][R20.64] ;  /* 0x00000024140f7981 */ /* 0x000ea2000c1e1100 */
[----:B------:R-:W-:Y:S01]  /*0c50*/  IADD3 R14, P1, PT, R20, R3, RZ ;  /* 0x00000003140e7210 */ /* 0x000fe20007f3e0ff */
[----:B------:R-:W-:Y:S01]  /*0c60*/  BSSY.RECONVERGENT B1, `(.L_x_24) ;  /* 0x0000006000017945 */ /* 0x000fe20003800200 */
[----:B--2---:R-:W-:-:S03]  /*0c70*/  ISETP.NE.AND P0, PT, R15, RZ, PT ;  /* 0x000000ff0f00720c */ /* 0x004fc60003f05270 */
[----:B------:R-:W-:-:S10]  /*0c80*/  IMAD.X R15, R9, 0x1, R21, P1 ;  /* 0x00000001090f7824 */ /* 0x000fd400008e0615 */
[----:B------:R-:W-:Y:S05]  /*0c90*/  @!P0 BRA `(.L_x_25) ;  /* 0x0000000000088947 */ /* 0x000fea0003800000 */
[----:B------:R-:W-:-:S05]  /*0ca0*/  IMAD.MOV.U32 R19, RZ, RZ, -0x1 ;  /* 0xffffffffff137424 */ /* 0x000fca00078e00ff */
[----:B------:R0:W-:Y:S02]  /*0cb0*/  REDG.E.ADD.STRONG.GPU desc[UR36][R10.64+0x4], R19 ;  /* 0x000004130a00798e */ /* 0x0001e4000c12e124 */
.L_x_25:
[----:B------:R-:W-:Y:S05]  /*0cc0*/  BSYNC.RECONVERGENT B1 ;  /* 0x0000000000017941 */ /* 0x000fea0003800200 */
.L_x_24:
[----:B0-----:R-:W2:Y:S01]  /*0cd0*/  LDG.E.U8 R19, desc[UR36][R14.64] ;  /* 0x000000240e137981 */ /* 0x001ea2000c1e1100 */
[----:B------:R-:W-:Y:S01]  /*0ce0*/  IADD3 R20, P1, PT, R14, R3, RZ ;  /* 0x000000030e147210 */ /* 0x000fe20007f3e0ff */
[----:B------:R-:W-:Y:S04]  /*0cf0*/  BSSY.RECONVERGENT B1, `(.L_x_26) ;  /* 0x0000006000017945 */ /* 0x000fe80003800200 */
[----:B------:R-:W-:Y:S01]  /*0d00*/  IMAD.X R21, R9, 0x1, R15, P1 ;  /* 0x0000000109157824 */ /* 0x000fe200008e060f */
[----:B--2---:R-:W-:-:S13]  /*0d10*/  ISETP.NE.AND P0, PT, R19, RZ, PT ;  /* 0x000000ff1300720c */ /* 0x004fda0003f05270 */
[----:B------:R-:W-:Y:S05]  /*0d20*/  @!P0 BRA `(.L_x_27) ;  /* 0x0000000000088947 */ /* 0x000fea0003800000 */
[----:B------:R-:W-:-:S05]  /*0d30*/  IMAD.MOV.U32 R15, RZ, RZ, -0x1 ;  /* 0xffffffffff0f7424 */ /* 0x000fca00078e00ff */
[----:B------:R0:W-:Y:S02]  /*0d40*/  REDG.E.ADD.STRONG.GPU desc[UR36][R10.64+0x8], R15 ;  /* 0x0000080f0a00798e */ /* 0x0001e4000c12e124 */
.L_x_27:
[----:B------:R-:W-:Y:S05]  /*0d50*/  BSYNC.RECONVERGENT B1 ;  /* 0x0000000000017941 */ /* 0x000fea0003800200 */
.L_x_26:
[----:B0-----:R-:W2:Y:S01]  /*0d60*/  LDG.E.U8 R15, desc[UR36][R20.64] ;  /* 0x00000024140f7981 */ /* 0x001ea2000c1e1100 */
[----:B------:R-:W-:Y:S01]  /*0d70*/  IADD3 R14, P1, PT, R20, R3, RZ ;  /* 0x00000003140e7210 */ /* 0x000fe20007f3e0ff */
[----:B------:R-:W-:Y:S01]  /*0d80*/  BSSY.RECONVERGENT B1, `(.L_x_28) ;  /* 0x0000006000017945 */ /* 0x000fe20003800200 */
[----:B--2---:R-:W-:-:S03]  /*0d90*/  ISETP.NE.AND P0, PT, R15, RZ, PT ;  /* 0x000000ff0f00720c */ /* 0x004fc60003f05270 */
[----:B------:R-:W-:-:S10]  /*0da0*/  IMAD.X R15, R9, 0x1, R21, P1 ;  /* 0x00000001090f7824 */ /* 0x000fd400008e0615 */
[----:B------:R-:W-:Y:S05]  /*0db0*/  @!P0 BRA `(.L_x_29) ;  /* 0x0000000000088947 */ /* 0x000fea0003800000 */
[----:B------:R-:W-:-:S05]  /*0dc0*/  IMAD.MOV.U32 R19, RZ, RZ, -0x1 ;  /* 0xffffffffff137424 */ /* 0x000fca00078e00ff */
[----:B------:R0:W-:Y:S02]  /*0dd0*/  REDG.E.ADD.STRONG.GPU desc[UR36][R10.64+0xc], R19 ;  /* 0x00000c130a00798e */ /* 0x0001e4000c12e124 */
.L_x_29:
[----:B------:R-:W-:Y:S05]  /*0de0*/  BSYNC.RECONVERGENT B1 ;  /* 0x0000000000017941 */ /* 0x000fea0003800200 */
.L_x_28:
        /* <DEDUP_REMOVED lines=8> */
.L_x_31:
[----:B------:R-:W-:Y:S05]  /*0e70*/  BSYNC.RECONVERGENT B1 ;  /* 0x0000000000017941 */ /* 0x000fea0003800200 */
.L_x_30:
        /* <DEDUP_REMOVED lines=8> */
.L_x_33:
[----:B------:R-:W-:Y:S05]  /*0f00*/  BSYNC.RECONVERGENT B1 ;  /* 0x0000000000017941 */ /* 0x000fea0003800200 */
.L_x_32:
        /* <DEDUP_REMOVED lines=8> */
.L_x_35:
[----:B------:R-:W-:Y:S05]  /*0f90*/  BSYNC.RECONVERGENT B1 ;  /* 0x0000000000017941 */ /* 0x000fea0003800200 */
.L_x_34:
[----:B------:R-:W2:Y:S01]  /*0fa0*/  LDG.E.U8 R20, desc[UR36][R20.64] ;  /* 0x0000002414147981 */ /* 0x000ea2000c1e1100 */
[----:B------:R-:W-:Y:S01]  /*0fb0*/  VIADD R8, R8, 0x8 ;  /* 0x0000000808087836 */ /* 0x000fe20000000000 */
[----:B------:R-:W-:Y:S04]  /*0fc0*/  BSSY.RECONVERGENT B1, `(.L_x_36) ;  /* 0x0000006000017945 */ /* 0x000fe80003800200 */
[----:B------:R-:W-:Y:S02]  /*0fd0*/  ISETP.NE.AND P1, PT, R8, RZ, PT ;  /* 0x000000ff0800720c */ /* 0x000fe40003f25270 */
[----:B--2---:R-:W-:-:S13]  /*0fe0*/  ISETP.NE.AND P0, PT, R20, RZ, PT ;  /* 0x000000ff1400720c */ /* 0x004fda0003f05270 */
[----:B------:R-:W-:Y:S05]  /*0ff0*/  @!P0 BRA `(.L_x_37) ;  /* 0x0000000000088947 */ /* 0x000fea0003800000 */
[----:B0-----:R-:W-:-:S05]  /*1000*/  IMAD.MOV.U32 R9, RZ, RZ, -0x1 ;  /* 0xffffffffff097424 */ /* 0x001fca00078e00ff */
[----:B------:R1:W-:Y:S02]  /*1010*/  REDG.E.ADD.STRONG.GPU desc[UR36][R10.64+0x1c], R9 ;  /* 0x00001c090a00798e */ /* 0x0003e4000c12e124 */
.L_x_37:
[----:B------:R-:W-:Y:S05]  /*1020*/  BSYNC.RECONVERGENT B1 ;  /* 0x0000000000017941 */ /* 0x000fea0003800200 */
.L_x_36:
[----:B------:R-:W-:Y:S02]  /*1030*/  VIADD R7, R7, 0x8 ;  /* 0x0000000807077836 */ /* 0x000fe40000000000 */
[----:B------:R-:W-:Y:S01]  /*1040*/  IMAD R6, R3, 0x8, R6 ;  /* 0x0000000803067824 */ /* 0x000fe200078e0206 */
[----:B------:R-:W-:Y:S06]  /*1050*/  @P1 BRA `(.L_x_38) ;  /* 0xfffffff800b41947 */ /* 0x000fec000383ffff */
[----:B------:R-:W-:Y:S05]  /*1060*/  BSYNC.RECONVERGENT B0 ;  /* 0x0000000000007941 */ /* 0x000fea0003800200 */
.L_x_21:
[----:B------:R-:W-:-:S07]  /*1070*/  VIADD R6, R7, 0x1 ;  /* 0x0000000107067836 */ /* 0x000fce0000000000 */
.L_x_20:
[----:B------:R-:W-:-:S13]  /*1080*/  ISETP.NE.AND P0, PT, R5, RZ, PT ;  /* 0x000000ff0500720c */ /* 0x000fda0003f05270 */
[----:B------:R-:W-:Y:S05]  /*1090*/  @!P0 BRA `(.L_x_18) ;  /* 0x0000000400588947 */ /* 0x000fea0003800000 */
[----:B------:R-:W-:Y:S02]  /*10a0*/  ISETP.GE.U32.AND P0, PT, R5, 0x4, PT ;  /* 0x000000040500780c */ /* 0x000fe40003f06070 */
[----:B------:R-:W-:-:S11]  /*10b0*/  LOP3.LUT R14, R4, 0x3, RZ, 0xc0, !PT ;  /* 0x00000003040e7812 */ /* 0x000fd600078ec0ff */
[----:B------:R-:W-:Y:S05]  /*10c0*/  @!P0 BRA `(.L_x_39) ;  /* 0x0000000000a88947 */ /* 0x000fea0003800000 */
[----:B------:R-:W2:Y:S01]  /*10d0*/  LDCU.64 UR4, c[0x0][0x388] ;  /* 0x00007100ff0477ac */ /* 0x000ea20008000a00 */
[----:B------:R-:W-:Y:S01]  /*10e0*/  IMAD R5, R6, R3, R0 ;  /* 0x0000000306057224 */ /* 0x000fe200078e0200 */
[----:B01----:R-:W0:Y:S04]  /*10f0*/  LDC.64 R8, c[0x0][0x390] ;  /* 0x0000e400ff087b82 */ /* 0x003e280000000a00 */
[----:B--2---:R-:W-:-:S04]  /*1100*/  IADD3 R12, P0, PT, R5, UR4, RZ ;  /* 0x00000004050c7c10 */ /* 0x004fc8000ff1e0ff */
[----:B------:R-:W-:-:S05]  /*1110*/  LEA.HI.X.SX32 R13, R5, UR5, 0x1, P0 ;  /* 0x00000005050d7c11 */ /* 0x000fca00080f0eff */
[----:B------:R-:W2:Y:S01]  /*1120*/  LDG.E.U8 R5, desc[UR36][R12.64] ;  /* 0x000000240c057981 */ /* 0x000ea2000c1e1100 */
[----:B------:R-:W-:Y:S01]  /*1130*/  SHF.R.S32.HI R7, RZ, 0x1f, R3 ;  /* 0x0000001fff077819 */ /* 0x000fe20000011403 */
[----:B------:R-:W-:Y:S01]  /*1140*/  BSSY.RECONVERGENT B0, `(.L_x_40) ;  /* 0x0000008000007945 */ /* 0x000fe20003800200 */
[----:B------:R-:W-:Y:S01]  /*1150*/  IADD3 R10, P1, PT, R12, R3, RZ ;  /* 0x000000030c0a7210 */ /* 0x000fe20007f3e0ff */
[----:B0-----:R-:W-:-:S04]  /*1160*/  IMAD.WIDE R8, R6, 0x4, R8 ;  /* 0x0000000406087825 */ /* 0x001fc800078e0208 */
[----:B------:R-:W-:Y:S01]  /*1170*/  IMAD.X R11, R7, 0x1, R13, P1 ;  /* 0x00000001070b7824 */ /* 0x000fe200008e060d */
[----:B--2---:R-:W-:-:S13]  /*1180*/  ISETP.NE.AND P0, PT, R5, RZ, PT ;  /* 0x000000ff0500720c */ /* 0x004fda0003f05270 */
[----:B------:R-:W-:Y:S05]  /*1190*/  @!P0 BRA `(.L_x_41) ;  /* 0x0000000000088947 */ /* 0x000fea0003800000 */
[----:B------:R-:W-:-:S05]  /*11a0*/  IMAD.MOV.U32 R5, RZ, RZ, -0x1 ;  /* 0xffffffffff057424 */ /* 0x000fca00078e00ff */
[----:B------:R0:W-:Y:S02]  /*11b0*/  REDG.E.ADD.STRONG.GPU desc[UR36][R8.64], R5 ;  /* 0x000000050800798e */ /* 0x0001e4000c12e124 */
.L_x_41:
[----:B------:R-:W-:Y:S05]  /*11c0*/  BSYNC.RECONVERGENT B0 ;  /* 0x0000000000007941 */ /* 0x000fea0003800200 */
.L_x_40:
        /* <DEDUP_REMOVED lines=8> */
.L_x_43:
[----:B------:R-:W-:Y:S05]  /*1250*/  BSYNC.RECONVERGENT B0 ;  /* 0x0000000000007941 */ /* 0x000fea0003800200 */
.L_x_42:
        /* <DEDUP_REMOVED lines=8> */
.L_x_45:
[----:B------:R-:W-:Y:S05]  /*12e0*/  BSYNC.RECONVERGENT B0 ;  /* 0x0000000000007941 */ /* 0x000fea0003800200 */
.L_x_44:
[----:B------:R-:W2:Y:S01]  /*12f0*/  LDG.E.U8 R10, desc[UR36][R10.64] ;  /* 0x000000240a0a7981 */ /* 0x000ea2000c1e1100 */
[----:B------:R-:W-:Y:S01]  /*1300*/  BSSY.RECONVERGENT B0, `(.L_x_46) ;  /* 0x0000005000007945 */ /* 0x000fe20003800200 */
[----:B--2---:R-:W-:-:S13]  /*1310*/  ISETP.NE.AND P0, PT, R10, RZ, PT ;  /* 0x000000ff0a00720c */ /* 0x004fda0003f05270 */
[----:B------:R-:W-:Y:S05]  /*1320*/  @!P0 BRA `(.L_x_47) ;  /* 0x0000000000088947 */ /* 0x000fea0003800000 */
[----:B0-----:R-:W-:-:S05]  /*1330*/  IMAD.MOV.U32 R5, RZ, RZ, -0x1 ;  /* 0xffffffffff057424 */ /* 0x001fca00078e00ff */
[----:B------:R1:W-:Y:S02]  /*1340*/  REDG.E.ADD.STRONG.GPU desc[UR36][R8.64+0xc], R5 ;  /* 0x00000c050800798e */ /* 0x0003e4000c12e124 */
.L_x_47:
[----:B------:R-:W-:Y:S05]  /*1350*/  BSYNC.RECONVERGENT B0 ;  /* 0x0000000000007941 */ /* 0x000fea0003800200 */
.L_x_46:
[----:B------:R-:W-:-:S07]  /*1360*/  VIADD R6, R6, 0x4 ;  /* 0x0000000406067836 */ /* 0x000fce0000000000 */
.L_x_39:
[----:B------:R-:W-:-:S13]  /*1370*/  ISETP.NE.AND P0, PT, R14, RZ, PT ;  /* 0x000000ff0e00720c */ /* 0x000fda0003f05270 */
[----:B------:R-:W-:Y:S05]  /*1380*/  @!P0 BRA `(.L_x_18) ;  /* 0x00000000009c8947 */ /* 0x000fea0003800000 */
[----:B------:R-:W-:-:S13]  /*1390*/  ISETP.NE.AND P0, PT, R14, 0x1, PT ;  /* 0x000000010e00780c */ /* 0x000fda0003f05270 */
[----:B------:R-:W-:Y:S05]  /*13a0*/  @!P0 BRA `(.L_x_48) ;  /* 0x00000000005c8947 */ /* 0x000fea0003800000 */
[----:B------:R-:W2:Y:S01]  /*13b0*/  LDCU.64 UR4, c[0x0][0x388] ;  /* 0x00007100ff0477ac */ /* 0x000ea20008000a00 */
[----:B01----:R-:W-:Y:S01]  /*13c0*/  IMAD R5, R6, R3, R0 ;  /* 0x0000000306057224 */ /* 0x003fe200078e0200 */
[----:B------:R-:W0:Y:S04]  /*13d0*/  LDC.64 R12, c[0x0][0x390] ;  /* 0x0000e400ff0c7b82 */ /* 0x000e280000000a00 */
[----:B--2---:R-:W-:-:S04]  /*13e0*/  IADD3 R8, P0, PT, R5, UR4, RZ ;  /* 0x0000000405087c10 */ /* 0x004fc8000ff1e0ff */
[----:B------:R-:W-:-:S05]  /*13f0*/  LEA.HI.X.SX32 R9, R5, UR5, 0x1, P0 ;  /* 0x0000000505097c11 */ /* 0x000fca00080f0eff */
[----:B------:R-:W2:Y:S01]  /*1400*/  LDG.E.U8 R5, desc[UR36][R8.64] ;  /* 0x0000002408057981 */ /* 0x000ea2000c1e1100 */
[----:B------:R-:W-:Y:S01]  /*1410*/  IADD3 R10, P1, PT, R8, R3, RZ ;  /* 0x00000003080a7210 */ /* 0x000fe20007f3e0ff */
[----:B------:R-:W-:Y:S01]  /*1420*/  BSSY.RECONVERGENT B0, `(.L_x_49) ;  /* 0x0000007000007945 */ /* 0x000fe20003800200 */
[----:B0-----:R-:W-:Y:S02]  /*1430*/  IMAD.WIDE R12, R6, 0x4, R12 ;  /* 0x00000004060c7825 */ /* 0x001fe400078e020c */
[----:B------:R-:W-:Y:S02]  /*1440*/  LEA.HI.X.SX32 R11, R3, R9, 0x1, P1 ;  /* 0x00000009030b7211 */ /* 0x000fe400008f0eff */
[----:B--2---:R-:W-:-:S13]  /*1450*/  ISETP.NE.AND P0, PT, R5, RZ, PT ;  /* 0x000000ff0500720c */ /* 0x004fda0003f05270 */
[----:B------:R-:W-:Y:S05]  /*1460*/  @!P0 BRA `(.L_x_50) ;  /* 0x0000000000088947 */ /* 0x000fea0003800000 */
[----:B------:R-:W-:-:S05]  /*1470*/  IMAD.MOV.U32 R5, RZ, RZ, -0x1 ;  /* 0xffffffffff057424 */ /* 0x000fca00078e00ff */
[----:B------:R0:W-:Y:S02]  /*1480*/  REDG.E.ADD.STRONG.GPU desc[UR36][R12.64], R5 ;  /* 0x000000050c00798e */ /* 0x0001e4000c12e124 */
.L_x_50:
[----:B------:R-:W-:Y:S05]  /*1490*/  BSYNC.RECONVERGENT B0 ;  /* 0x0000000000007941 */ /* 0x000fea0003800200 */
.L_x_49:
[----:B------:R-:W2:Y:S01]  /*14a0*/  LDG.E.U8 R10, desc[UR36][R10.64] ;  /* 0x000000240a0a7981 */ /* 0x000ea2000c1e1100 */
[----:B------:R-:W-:Y:S01]  /*14b0*/  BSSY.RECONVERGENT B0, `(.L_x_51) ;  /* 0x0000005000007945 */ /* 0x000fe20003800200 */
[----:B--2---:R-:W-:-:S13]  /*14c0*/  ISETP.NE.AND P0, PT, R10, RZ, PT ;  /* 0x000000ff0a00720c */ /* 0x004fda0003f05270 */
[----:B------:R-:W-:Y:S05]  /*14d0*/  @!P0 BRA `(.L_x_52) ;  /* 0x0000000000088947 */ /* 0x000fea0003800000 */
[----:B0-----:R-:W-:-:S05]  /*14e0*/  IMAD.MOV.U32 R5, RZ, RZ, -0x1 ;  /* 0xffffffffff057424 */ /* 0x001fca00078e00ff */
[----:B------:R1:W-:Y:S02]  /*14f0*/  REDG.E.ADD.STRONG.GPU desc[UR36][R12.64+0x4], R5 ;  /* 0x000004050c00798e */ /* 0x0003e4000c12e124 */
.L_x_52:
[----:B------:R-:W-:Y:S05]  /*1500*/  BSYNC.RECONVERGENT B0 ;  /* 0x0000000000007941 */ /* 0x000fea0003800200 */
.L_x_51:
[----:B------:R-:W-:-:S07]  /*1510*/  VIADD R6, R6, 0x2 ;  /* 0x0000000206067836 */ /* 0x000fce0000000000 */
.L_x_48:
[----:B------:R-:W-:-:S04]  /*1520*/  LOP3.LUT R4, R4, 0x1, RZ, 0xc0, !PT ;  /* 0x0000000104047812 */ /* 0x000fc800078ec0ff */
[----:B------:R-:W-:-:S13]  /*1530*/  ISETP.NE.U32.AND P0, PT, R4, 0x1, PT ;  /* 0x000000010400780c */ /* 0x000fda0003f05070 */
[----:B------:R-:W-:Y:S05]  /*1540*/  @P0 BRA `(.L_x_18) ;  /* 0x00000000002c0947 */ /* 0x000fea0003800000 */
[----:B------:R-:W2:Y:S01]  /*1550*/  LDCU.64 UR4, c[0x0][0x388] ;  /* 0x00007100ff0477ac */ /* 0x000ea20008000a00 */
[----:B------:R-:W-:-:S05]  /*1560*/  IMAD R0, R6, R3, R0 ;  /* 0x0000000306007224 */ /* 0x000fca00078e0200 */
[----:B--2---:R-:W-:-:S04]  /*1570*/  IADD3 R4, P0, PT, R0, UR4, RZ ;  /* 0x0000000400047c10 */ /* 0x004fc8000ff1e0ff */
[----:B01----:R-:W-:-:S05]  /*1580*/  LEA.HI.X.SX32 R5, R0, UR5, 0x1, P0 ;  /* 0x0000000500057c11 */ /* 0x003fca00080f0eff */
[----:B------:R-:W2:Y:S02]  /*1590*/  LDG.E.U8 R4, desc[UR36][R4.64] ;  /* 0x0000002404047981 */ /* 0x000ea4000c1e1100 */
[----:B--2---:R-:W-:-:S13]  /*15a0*/  ISETP.NE.AND P0, PT, R4, RZ, PT ;  /* 0x000000ff0400720c */ /* 0x004fda0003f05270 */
[----:B------:R-:W-:Y:S05]  /*15b0*/  @!P0 BRA `(.L_x_18) ;  /* 0x0000000000108947 */ /* 0x000fea0003800000 */
[----:B------:R-:W0:Y:S01]  /*15c0*/  LDC.64 R4, c[0x0][0x390] ;  /* 0x0000e400ff047b82 */ /* 0x000e220000000a00 */
[----:B------:R-:W-:Y:S02]  /*15d0*/  IMAD.MOV.U32 R3, RZ, RZ, -0x1 ;  /* 0xffffffffff037424 */ /* 0x000fe400078e00ff */
[----:B0-----:R-:W-:-:S05]  /*15e0*/  IMAD.WIDE R6, R6, 0x4, R4 ;  /* 0x0000000406067825 */ /* 0x001fca00078e0204 */
[----:B------:R2:W-:Y:S02]  /*15f0*/  REDG.E.ADD.STRONG.GPU desc[UR36][R6.64], R3 ;  /* 0x000000030600798e */ /* 0x0005e4000c12e124 */
.L_x_18:
[----:B------:R-:W-:Y:S05]  /*1600*/  BSYNC.RECONVERGENT B6 ;  /* 0x0000000000067941 */ /* 0x000fea0003800200 */
.L_x_17:
[----:B------:R-:W-:Y:S05]  /*1610*/  BRA `(.L_x_13) ;  /* 0xffffffe800d87947 */ /* 0x000fea000383ffff */
.L_x_8:
[----:B------:R-:W-:Y:S01]  /*1620*/  BSSY B0, `(.L_x_53) ;  /* 0x000000a000007945 */ /* 0x000fe20003800000 */
[----:B------:R-:W-:Y:S02]  /*1630*/  IMAD.MOV.U32 R14, RZ, RZ, 0x0 ;  /* 0x00000000ff0e7424 */ /* 0x000fe400078e00ff */
[----:B------:R-:W-:Y:S02]  /*1640*/  IMAD.MOV.U32 R13, RZ, RZ, 0x0 ;  /* 0x00000000ff0d7424 */ /* 0x000fe400078e00ff */
[----:B------:R-:W-:-:S07]  /*1650*/  IMAD.MOV.U32 R15, RZ, RZ, -0x1 ;  /* 0xffffffffff0f7424 */ /* 0x000fce00078e00ff */
[----:B012---:R-:W-:Y:S05]  /*1660*/  WARPSYNC.COLLECTIVE.ALL `(.L_x_54) ;  /* 0x0000000000147948 */ /* 0x007fea0003c00000 */
[----:B------:R-:W-:-:S04]  /*1670*/  SHF.L.U32 R13, R13, 0x10, RZ ;  /* 0x000000100d0d7819 */ /* 0x000fc800000006ff */
[----:B------:R-:W-:-:S05]  /*1680*/  LOP3.LUT R13, R13, 0xf, R14, 0xf8, !PT ;  /* 0x0000000f0d0d7812 */ /* 0x000fca00078ef80e */
[----:B------:R3:W-:Y:S02]  /*1690*/  BAR.SYNC.DEFER_BLOCKING R13, R13 ;  /* 0x0000000d0000731d */ /* 0x0007e40000010000 */
[----:B---3--:R-:W-:-:S04]  /*16a0*/  SHF.R.U32 R13, R13, 0x10, RZ ;  /* 0x000000100d0d7819 */ /* 0x008fc800000016ff */
[----:B012---:R-:W-:Y:S05]  /*16b0*/  ENDCOLLECTIVE ;  /* 0x000000000000791b */ /* 0x007fea0003800000 */
.L_x_54:
[----:B------:R-:W-:Y:S05]  /*16c0*/  BSYNC B0 ;  /* 0x0000000000007941 */ /* 0x000fea0003800000 */
.L_x_53:
[----:B------:R-:W-:Y:S05]  /*16d0*/  BRA `(.L_x_55) ;  /* 0xffffffec008c7947 */ /* 0x000fea000383ffff */
.L_x_16:
[----:B------:R-:W-:Y:S01]  /*16e0*/  BSSY B0, `(.L_x_56) ;  /* 0x000000a000007945 */ /* 0x000fe20003800000 */
[----:B------:R-:W-:Y:S02]  /*16f0*/  IMAD.MOV.U32 R14, RZ, RZ, 0x0 ;  /* 0x00000000ff0e7424 */ /* 0x000fe400078e00ff */
[----:B------:R-:W-:Y:S02]  /*1700*/  IMAD.MOV.U32 R13, RZ, RZ, 0x0 ;  /* 0x00000000ff0d7424 */ /* 0x000fe400078e00ff */
[----:B------:R-:W-:-:S07]  /*1710*/  IMAD.MOV.U32 R15, RZ, RZ, -0x1 ;  /* 0xffffffffff0f7424 */ /* 0x000fce00078e00ff */
[----:B--2---:R-:W-:Y:S05]  /*1720*/  WARPSYNC.COLLECTIVE.ALL `(.L_x_57) ;  /* 0x0000000000147948 */ /* 0x004fea0003c00000 */
[----:B------:R-:W-:-:S04]  /*1730*/  SHF.L.U32 R13, R13, 0x10, RZ ;  /* 0x000000100d0d7819 */ /* 0x000fc800000006ff */
[----:B------:R-:W-:-:S05]  /*1740*/  LOP3.LUT R13, R13, 0xf, R14, 0xf8, !PT ;  /* 0x0000000f0d0d7812 */ /* 0x000fca00078ef80e */
[----:B------:R0:W-:Y:S02]  /*1750*/  BAR.SYNC.DEFER_BLOCKING R13, R13 ;  /* 0x0000000d0000731d */ /* 0x0001e40000010000 */
[----:B0-----:R-:W-:-:S04]  /*1760*/  SHF.R.U32 R13, R13, 0x10, RZ ;  /* 0x000000100d0d7819 */ /* 0x001fc800000016ff */
[----:B--2---:R-:W-:Y:S05]  /*1770*/  ENDCOLLECTIVE ;  /* 0x000000000000791b */ /* 0x004fea0003800000 */
.L_x_57:
[----:B------:R-:W-:Y:S05]  /*1780*/  BSYNC B0 ;  /* 0x0000000000007941 */ /* 0x000fea0003800000 */
.L_x_56:
[----:B------:R-:W-:Y:S05]  /*1790*/  BRA `(.L_x_58) ;  /* 0xfffffff000407947 */ /* 0x000fea000383ffff */
.L_x_59:
[----:B------:R-:W-:-:S00]  /*17a0*/  BRA `(.L_x_59) ;  /* 0xfffffffc00fc7947 */ /* 0x000fc0000383ffff */
[----:B------:R-:W-:-:S00]  /*17b0*/  NOP ;  /* 0x0000000000007918 */ /* 0x000fc00000000000 */
        /* <DEDUP_REMOVED lines=12> */
.L_x_60:


//--------------------- .nv.global.init           --------------------------
	.section	.nv.global.init,"aw",@progbits
.nv.global.init:
	.type		$str,@object
	.size		$str,(.L_0 - $str)
$str:
        /*0000*/ 	.byte	0x62, 0x6c, 0x6f, 0x63, 0x6b, 0x3a, 0x20, 0x25, 0x64, 0x2c, 0x20, 0x69, 0x6e, 0x73, 0x74, 0x3a
        /*0010*/ 	.byte	0x20, 0x25, 0x64, 0x2c, 0x20, 0x73, 0x74, 0x61, 0x72, 0x74, 0x3a, 0x20, 0x25, 0x6c, 0x6c, 0x69
        /*0020*/ 	.byte	0x2c, 0x20, 0x65, 0x6e, 0x64, 0x3a, 0x20, 0x25, 0x6c, 0x6c, 0x69, 0x0a, 0x00
.L_0:


//--------------------- .nv.shared._Z14kernel_dynamiciPKbPiS1_x --------------------------
	.section	.nv.shared._Z14kernel_dynamiciPKbPiS1_x,"aw",@nobits
	.sectionflags	@""
	.align	4
.nv.shared._Z14kernel_dynamiciPKbPiS1_x:
	.zero		1032


//--------------------- .nv.shared.reserved.0     --------------------------
	.section	.nv.shared.reserved.0,"aw",@nobits
	.weak		__nv_reservedSMEM_offset_0_alias
	.size		__nv_reservedSMEM_offset_0_alias, 0, 64
	.other		__nv_reservedSMEM_offset_0_alias,@"STO_CUDA_RESERVED_SHARED STV_DEFAULT"
__nv_reservedSMEM_offset_0_alias:
	.zero		0
	.zero		64


//--------------------- .nv.constant0._Z14kernel_dynamiciPKbPiS1_x --------------------------
	.section	.nv.constant0._Z14kernel_dynamiciPKbPiS1_x,"a",@progbits
	.sectionflags	@""
	.align	4
.nv.constant0._Z14kernel_dynamiciPKbPiS1_x:
	.zero		936


//--------------------- SYMBOLS --------------------------

	.type		.nv.reservedSmem.offset0,@object
	.size		.nv.reservedSmem.offset0,0x4
	.type		.nv.reservedSmem.cap,@object
	.size		.nv.reservedSmem.cap,0x4
	.type		vprintf,@function
